	.headerflags	@"EF_CUDA_TEXMODE_UNIFIED EF_CUDA_64BIT_ADDRESS EF_CUDA_ACCELERATORS EF_CUDA_SM90 EF_CUDA_VIRTUAL_SM(EF_CUDA_SM90)"
	.elftype	@"ET_EXEC"


//--------------------- .nv.info                  --------------------------
	.section	.nv.info,"",@"SHT_CUDA_INFO"
	.align	4


	//----- nvinfo : EIATTR_REGCOUNT
	.align		4
        /*0000*/ 	.byte	0x04, 0x2f
        /*0002*/ 	.short	(.L_3 - .L_2)
	.align		4
.L_2:
        /*0004*/ 	.word	index@(triton_poi_fused__native_batch_norm_legit_no_training_add_native_batch_norm_backward_relu_21)
        /*0008*/ 	.word	0x00000016


	//----- nvinfo : EIATTR_MIN_STACK_SIZE
	.align		4
.L_3:
        /*000c*/ 	.byte	0x04, 0x12
        /*000e*/ 	.short	(.L_5 - .L_4)
	.align		4
.L_4:
        /*0010*/ 	.word	index@(triton_poi_fused__native_batch_norm_legit_no_training_add_native_batch_norm_backward_relu_21)
        /*0014*/ 	.word	0x00000000


	//----- nvinfo : EIATTR_FRAME_SIZE
	.align		4
.L_5:
        /*0018*/ 	.byte	0x04, 0x11
        /*001a*/ 	.short	(.L_7 - .L_6)
	.align		4
.L_6:
        /*001c*/ 	.word	index@(triton_poi_fused__native_batch_norm_legit_no_training_add_native_batch_norm_backward_relu_21)
        /*0020*/ 	.word	0x00000000


	//----- nvinfo : EIATTR_MIN_STACK_SIZE
	.align		4
.L_7:
        /*0024*/ 	.byte	0x04, 0x12
        /*0026*/ 	.short	(.L_9 - .L_8)
	.align		4
.L_8:
        /*0028*/ 	.word	index@(triton_poi_fused__native_batch_norm_legit_no_training_add_native_batch_norm_backward_relu_21)
        /*002c*/ 	.word	0x00000000
.L_9:


//--------------------- .nv.info.triton_poi_fused__native_batch_norm_legit_no_training_add_native_batch_norm_backward_relu_21 --------------------------
	.section	.nv.info.triton_poi_fused__native_batch_norm_legit_no_training_add_native_batch_norm_backward_relu_21,"",@"SHT_CUDA_INFO"
	.sectionflags	@""
	.align	4


	//----- nvinfo : EIATTR_CUDA_API_VERSION
	.align		4
        /*0000*/ 	.byte	0x04, 0x37
        /*0002*/ 	.short	(.L_11 - .L_10)
.L_10:
        /*0004*/ 	.word	0x0000007c


	//----- nvinfo : EIATTR_KPARAM_INFO
	.align		4
.L_11:
        /*0008*/ 	.byte	0x04, 0x17
        /*000a*/ 	.short	(.L_13 - .L_12)
.L_12:
        /*000c*/ 	.word	0x00000000
        /*0010*/ 	.short	0x0009
        /*0012*/ 	.short	0x0048
        /*0014*/ 	.byte	0x00, 0xf0, 0x11, 0x00


	//----- nvinfo : EIATTR_KPARAM_INFO
	.align		4
.L_13:
        /*0018*/ 	.byte	0x04, 0x17
        /*001a*/ 	.short	(.L_15 - .L_14)
.L_14:
        /*001c*/ 	.word	0x00000000
        /*0020*/ 	.short	0x0008
        /*0022*/ 	.short	0x0040
        /*0024*/ 	.byte	0x00, 0xf4, 0x21, 0x00


	//----- nvinfo : EIATTR_KPARAM_INFO
	.align		4
.L_15:
        /*0028*/ 	.byte	0x04, 0x17
        /*002a*/ 	.short	(.L_17 - .L_16)
.L_16:
        /*002c*/ 	.word	0x00000000
        /*0030*/ 	.short	0x0007
        /*0032*/ 	.short	0x0038
        /*0034*/ 	.byte	0x00, 0xf4, 0x21, 0x00


	//----- nvinfo : EIATTR_KPARAM_INFO
	.align		4
.L_17:
        /*0038*/ 	.byte	0x04, 0x17
        /*003a*/ 	.short	(.L_19 - .L_18)
.L_18:
        /*003c*/ 	.word	0x00000000
        /*0040*/ 	.short	0x0006
        /*0042*/ 	.short	0x0030
        /*0044*/ 	.byte	0x00, 0xf4, 0x21, 0x00


	//----- nvinfo : EIATTR_KPARAM_INFO
	.align		4
.L_19:
        /*0048*/ 	.byte	0x04, 0x17
        /*004a*/ 	.short	(.L_21 - .L_20)
.L_20:
        /*004c*/ 	.word	0x00000000
        /*0050*/ 	.short	0x0005
        /*0052*/ 	.short	0x0028
        /*0054*/ 	.byte	0x00, 0xf4, 0x21, 0x00


	//----- nvinfo : EIATTR_KPARAM_INFO
	.align		4
.L_21:
        /*0058*/ 	.byte	0x04, 0x17
        /*005a*/ 	.short	(.L_23 - .L_22)
.L_22:
        /*005c*/ 	.word	0x00000000
        /*0060*/ 	.short	0x0004
        /*0062*/ 	.short	0x0020
        /*0064*/ 	.byte	0x00, 0xf4, 0x21, 0x00


	//----- nvinfo : EIATTR_KPARAM_INFO
	.align		4
.L_23:
        /*0068*/ 	.byte	0x04, 0x17
        /*006a*/ 	.short	(.L_25 - .L_24)
.L_24:
        /*006c*/ 	.word	0x00000000
        /*0070*/ 	.short	0x0003
        /*0072*/ 	.short	0x0018
        /*0074*/ 	.byte	0x00, 0xf4, 0x21, 0x00


	//----- nvinfo : EIATTR_KPARAM_INFO
	.align		4
.L_25:
        /*0078*/ 	.byte	0x04, 0x17
        /*007a*/ 	.short	(.L_27 - .L_26)
.L_26:
        /*007c*/ 	.word	0x00000000
        /*0080*/ 	.short	0x0002
        /*0082*/ 	.short	0x0010
        /*0084*/ 	.byte	0x00, 0xf4, 0x21, 0x00


	//----- nvinfo : EIATTR_KPARAM_INFO
	.align		4
.L_27:
        /*0088*/ 	.byte	0x04, 0x17
        /*008a*/ 	.short	(.L_29 - .L_28)
.L_28:
        /*008c*/ 	.word	0x00000000
        /*0090*/ 	.short	0x0001
        /*0092*/ 	.short	0x0008
        /*0094*/ 	.byte	0x00, 0xf4, 0x21, 0x00


	//----- nvinfo : EIATTR_KPARAM_INFO
	.align		4
.L_29:
        /*0098*/ 	.byte	0x04, 0x17
        /*009a*/ 	.short	(.L_31 - .L_30)
.L_30:
        /*009c*/ 	.word	0x00000000
        /*00a0*/ 	.short	0x0000
        /*00a2*/ 	.short	0x0000
        /*00a4*/ 	.byte	0x00, 0xf4, 0x21, 0x00


	//----- nvinfo : EIATTR_SPARSE_MMA_MASK
	.align		4
.L_31:
        /*00a8*/ 	.byte	0x03, 0x50
        /*00aa*/ 	.short	0x0000


	//----- nvinfo : EIATTR_MAXREG_COUNT
	.align		4
        /*00ac*/ 	.byte	0x03, 0x1b
        /*00ae*/ 	.short	0x00ff


	//----- nvinfo : EIATTR_EXIT_INSTR_OFFSETS
	.align		4
        /*00b0*/ 	.byte	0x04, 0x1c
        /*00b2*/ 	.short	(.L_33 - .L_32)


	//   ....[0]....
.L_32:
        /*00b4*/ 	.word	0x00000490


	//----- nvinfo : EIATTR_REQNTID
	.align		4
.L_33:
        /*00b8*/ 	.byte	0x04, 0x10
        /*00ba*/ 	.short	(.L_35 - .L_34)
.L_34:
        /*00bc*/ 	.word	0x00000100
        /*00c0*/ 	.word	0x00000001
        /*00c4*/ 	.word	0x00000001


	//----- nvinfo : EIATTR_CBANK_PARAM_SIZE
	.align		4
.L_35:
        /*00c8*/ 	.byte	0x03, 0x19
        /*00ca*/ 	.short	0x004c


	//----- nvinfo : EIATTR_PARAM_CBANK
	.align		4
        /*00cc*/ 	.byte	0x04, 0x0a
        /*00ce*/ 	.short	(.L_37 - .L_36)
	.align		4
.L_36:
        /*00d0*/ 	.word	index@(.nv.constant0.triton_poi_fused__native_batch_norm_legit_no_training_add_native_batch_norm_backward_relu_21)
        /*00d4*/ 	.short	0x0210
        /*00d6*/ 	.short	0x004c


	//----- nvinfo : EIATTR_SW_WAR
	.align		4
.L_37:
        /*00d8*/ 	.byte	0x04, 0x36
        /*00da*/ 	.short	(.L_39 - .L_38)
.L_38:
        /*00dc*/ 	.word	0x00000008
.L_39:


//--------------------- .nv.callgraph             --------------------------
	.section	.nv.callgraph,"",@"SHT_CUDA_CALLGRAPH"
	.align	4
	.sectionentsize	8
	.align		4
        /*0000*/ 	.word	0x00000000
	.align		4
        /*0004*/ 	.word	0xffffffff
	.align		4
        /*0008*/ 	.word	0x00000000
	.align		4
        /*000c*/ 	.word	0xfffffffe
	.align		4
        /*0010*/ 	.word	0x00000000
	.align		4
        /*0014*/ 	.word	0xfffffffd
	.align		4
        /*0018*/ 	.word	0x00000000
	.align		4
        /*001c*/ 	.word	0xfffffffc


//--------------------- .nv.constant4             --------------------------
	.section	.nv.constant4,"a",@progbits
	.align	8
	.align		8
.nv.constant4:
        /*0000*/ 	.dword	_$_str
	.align		8
        /*0008*/ 	.dword	_$_str_$_2


//--------------------- .text.triton_poi_fused__native_batch_norm_legit_no_training_add_native_batch_norm_backward_relu_21 --------------------------
	.section	.text.triton_poi_fused__native_batch_norm_legit_no_training_add_native_batch_norm_backward_relu_21,"ax",@progbits
	.align	128
        .global         triton_poi_fused__native_batch_norm_legit_no_training_add_native_batch_norm_backward_relu_21
        .type           triton_poi_fused__native_batch_norm_legit_no_training_add_native_batch_norm_backward_relu_21,@function
        .size           triton_poi_fused__native_batch_norm_legit_no_training_add_native_batch_norm_backward_relu_21,(.L_x_1 - triton_poi_fused__native_batch_norm_legit_no_training_add_native_batch_norm_backward_relu_21)
        .other          triton_poi_fused__native_batch_norm_legit_no_training_add_native_batch_norm_backward_relu_21,@"STO_CUDA_ENTRY STV_DEFAULT"
triton_poi_fused__native_batch_norm_legit_no_training_add_native_batch_norm_backward_relu_21:
.text.triton_poi_fused__native_batch_norm_legit_no_training_add_native_batch_norm_backward_relu_21:
[----:B------:R-:W-:Y:S01]  /*0000*/  LDC R1, c[0x0][0x28] ;  /* 0x00000a00ff017b82 */ /* 0x000fe20000000800 */
[----:B------:R-:W1:Y:S07]  /*0010*/  S2R R0, SR_TID.X ;  /* 0x0000000000007919 */ /* 0x000e6e0000002100 */
[----:B------:R-:W2:Y:S01]  /*0020*/  LDC.64 R2, c[0x0][0x230] ;  /* 0x00008c00ff027b82 */ /* 0x000ea20000000a00 */
[----:B------:R-:W-:Y:S01]  /*0030*/  ULDC.64 UR4, c[0x0][0x208] ;  /* 0x0000820000047ab9 */ /* 0x000fe20000000a00 */
[----:B------:R-:W3:Y:S06]  /*0040*/  S2R R5, SR_CTAID.X ;  /* 0x0000000000057919 */ /* 0x000eec0000002500 */
[----:B------:R-:W4:Y:S08]  /*0050*/  LDC.64 R8, c[0x0][0x218] ;  /* 0x00008600ff087b82 */ /* 0x000f300000000a00 */
[----:B------:R-:W5:Y:S08]  /*0060*/  LDC.64 R6, c[0x0][0x220] ;  /* 0x00008800ff067b82 */ /* 0x000f700000000a00 */
[----:B------:R-:W5:Y:S01]  /*0070*/  LDC.64 R14, c[0x0][0x228] ;  /* 0x00008a00ff0e7b82 */ /* 0x000f620000000a00 */
[----:B-1----:R-:W-:-:S07]  /*0080*/  SHF.L.U32 R0, R0, 0x1, RZ ;  /* 0x0000000100007819 */ /* 0x002fce00000006ff */
[----:B------:R-:W1:Y:S01]  /*0090*/  LDC.64 R12, c[0x0][0x240] ;  /* 0x00009000ff0c7b82 */ /* 0x000e620000000a00 */
[----:B------:R-:W-:-:S04]  /*00a0*/  LOP3.LUT R0, R0, 0x1fe, RZ, 0xc0, !PT ;  /* 0x000001fe00007812 */ /* 0x000fc800078ec0ff */
[----:B---3--:R-:W-:-:S03]  /*00b0*/  LEA R0, R5, R0, 0x9 ;  /* 0x0000000005007211 */ /* 0x008fc600078e48ff */
[----:B------:R-:W3:Y:S02]  /*00c0*/  LDC.64 R16, c[0x0][0x238] ;  /* 0x00008e00ff107b82 */ /* 0x000ee40000000a00 */
[----:B------:R-:W-:-:S05]  /*00d0*/  IMAD.HI R4, R0, 0x66666667, RZ ;  /* 0x6666666700047827 */ /* 0x000fca00078e02ff */
[----:B------:R-:W-:-:S04]  /*00e0*/  SHF.R.U32.HI R5, RZ, 0x1f, R4 ;  /* 0x0000001fff057819 */ /* 0x000fc80000011604 */
[----:B------:R-:W-:-:S05]  /*00f0*/  LEA.HI.SX32 R5, R4, R5, 0x18 ;  /* 0x0000000504057211 */ /* 0x000fca00078fc2ff */
[----:B------:R-:W-:Y:S02]  /*0100*/  IMAD R10, R5, -0x280, R0 ;  /* 0xfffffd80050a7824 */ /* 0x000fe400078e0200 */
[----:B------:R-:W3:Y:S02]  /*0110*/  LDC.64 R4, c[0x0][0x210] ;  /* 0x00008400ff047b82 */ /* 0x000ee40000000a00 */
[----:B--2---:R-:W-:-:S06]  /*0120*/  IMAD.WIDE R2, R10, 0x4, R2 ;  /* 0x000000040a027825 */ /* 0x004fcc00078e0202 */
[----:B------:R-:W2:Y:S01]  /*0130*/  LDG.E.EL.64 R2, desc[UR4][R2.64] ;  /* 0x0000000402027981 */ /* 0x000ea2000c2e1b00 */
[----:B----4-:R-:W-:-:S04]  /*0140*/  IMAD.WIDE R8, R0, 0x4, R8 ;  /* 0x0000000400087825 */ /* 0x010fc800078e0208 */
[----:B-----5:R-:W-:Y:S02]  /*0150*/  IMAD.WIDE R6, R0, 0x4, R6 ;  /* 0x0000000400067825 */ /* 0x020fe400078e0206 */
[----:B------:R-:W4:Y:S02]  /*0160*/  LDG.E.64 R8, desc[UR4][R8.64] ;  /* 0x0000000408087981 */ /* 0x000f24000c1e1b00 */
[C---:B0-----:R-:W-:Y:S02]  /*0170*/  IMAD.WIDE R14, R10.reuse, 0x4, R14 ;  /* 0x000000040a0e7825 */ /* 0x041fe400078e020e */
[----:B------:R-:W5:Y:S02]  /*0180*/  LDG.E.64 R6, desc[UR4][R6.64] ;  /* 0x0000000406067981 */ /* 0x000f64000c1e1b00 */
[----:B-1----:R-:W-:Y:S02]  /*0190*/  IMAD.WIDE R12, R10, 0x4, R12 ;  /* 0x000000040a0c7825 */ /* 0x002fe400078e020c */
[----:B------:R-:W4:Y:S02]  /*01a0*/  LDG.E.EL.64 R14, desc[UR4][R14.64] ;  /* 0x000000040e0e7981 */ /* 0x000f24000c2e1b00 */
[----:B---3--:R-:W-:-:S02]  /*01b0*/  IMAD.WIDE R4, R0, 0x4, R4 ;  /* 0x0000000400047825 */ /* 0x008fc400078e0204 */
[----:B------:R-:W3:Y:S04]  /*01c0*/  LDG.E.EL.64 R12, desc[UR4][R12.64] ;  /* 0x000000040c0c7981 */ /* 0x000ee8000c2e1b00 */
[----:B------:R-:W4:Y:S01]  /*01d0*/  LDG.E.64 R4, desc[UR4][R4.64] ;  /* 0x0000000404047981 */ /* 0x000f22000c1e1b00 */
[----:B------:R-:W-:-:S05]  /*01e0*/  IMAD.WIDE R16, R10, 0x4, R16 ;  /* 0x000000040a107825 */ /* 0x000fca00078e0210 */
[----:B------:R0:W3:Y:S02]  /*01f0*/  LDG.E.EL.64 R10, desc[UR4][R16.64] ;  /* 0x00000004100a7981 */ /* 0x0000e4000c2e1b00 */
[----:B0-----:R-:W-:Y:S01]  /*0200*/  HFMA2.MMA R17, -RZ, RZ, 1.625, 0 ;  /* 0x3e800000ff117435 */ /* 0x001fe200000001ff */
[----:B--2---:R-:W-:Y:S01]  /*0210*/  FADD R2, R2, 9.9999997473787516356e-06 ;  /* 0x3727c5ac02027421 */ /* 0x004fe20000000000 */
[----:B------:R-:W-:-:S03]  /*0220*/  FADD R3, R3, 9.9999997473787516356e-06 ;  /* 0x3727c5ac03037421 */ /* 0x000fc60000000000 */
[----:B------:R-:W0:Y:S08]  /*0230*/  MUFU.SQRT R18, R2 ;  /* 0x0000000200127308 */ /* 0x000e300000002000 */
[----:B------:R1:W2:Y:S01]  /*0240*/  MUFU.SQRT R19, R3 ;  /* 0x0000000300137308 */ /* 0x0002a20000002000 */
[C---:B0-----:R-:W-:Y:S02]  /*0250*/  FSETP.GT.AND P0, PT, R18.reuse, 8.50705917302346158658e+37, PT ;  /* 0x7e8000001200780b */ /* 0x041fe40003f04000 */
[----:B------:R-:W-:Y:S01]  /*0260*/  FSETP.GEU.AND P2, PT, R18, 1.175494350822287508e-38, PT ;  /* 0x008000001200780b */ /* 0x000fe20003f4e000 */
[----:B-1----:R-:W0:Y:S01]  /*0270*/  LDC.64 R2, c[0x0][0x248] ;  /* 0x00009200ff027b82 */ /* 0x002e220000000a00 */
[----:B--2---:R-:W-:-:S02]  /*0280*/  FSETP.GT.AND P1, PT, R19, 8.50705917302346158658e+37, PT ;  /* 0x7e8000001300780b */ /* 0x004fc40003f24000 */
[----:B------:R-:W-:-:S07]  /*0290*/  FSETP.GEU.AND P3, PT, R19, 1.175494350822287508e-38, PT ;  /* 0x008000001300780b */ /* 0x000fce0003f6e000 */
[----:B------:R-:W-:-:S04]  /*02a0*/  @P0 FMUL R18, R18, 0.25 ;  /* 0x3e80000012120820 */ /* 0x000fc80000400000 */
[----:B------:R-:W-:Y:S01]  /*02b0*/  @!P2 FMUL R18, R18, 16777216 ;  /* 0x4b8000001212a820 */ /* 0x000fe20000400000 */
[----:B------:R-:W-:-:S04]  /*02c0*/  @P1 FMUL R19, R19, 0.25 ;  /* 0x3e80000013131820 */ /* 0x000fc80000400000 */
[----:B------:R-:W-:Y:S01]  /*02d0*/  @!P3 FMUL R19, R19, 16777216 ;  /* 0x4b8000001313b820 */ /* 0x000fe20000400000 */
[----:B------:R-:W1:Y:S01]  /*02e0*/  MUFU.RCP R18, R18 ;  /* 0x0000001200127308 */ /* 0x000e620000001000 */
[----:B----4-:R-:W-:Y:S01]  /*02f0*/  FADD R16, R5, R9 ;  /* 0x0000000905107221 */ /* 0x010fe20000000000 */
[----:B------:R-:W-:-:S06]  /*0300*/  FADD R5, R4, R8 ;  /* 0x0000000804057221 */ /* 0x000fcc0000000000 */
[----:B------:R-:W2:Y:S01]  /*0310*/  MUFU.RCP R19, R19 ;  /* 0x0000001300137308 */ /* 0x000ea20000001000 */
[----:B------:R-:W-:Y:S01]  /*0320*/  FSEL R9, R17, 1, P0 ;  /* 0x3f80000011097808 */ /* 0x000fe20000000000 */
[----:B-----5:R-:W-:Y:S01]  /*0330*/  FADD R16, R7, R16 ;  /* 0x0000001007107221 */ /* 0x020fe20000000000 */
[----:B------:R-:W-:Y:S01]  /*0340*/  FSEL R8, R17, 1, P1 ;  /* 0x3f80000011087808 */ /* 0x000fe20000800000 */
[----:B------:R-:W-:Y:S02]  /*0350*/  FADD R7, R6, R5 ;  /* 0x0000000506077221 */ /* 0x000fe40000000000 */
[----:B------:R-:W4:Y:S01]  /*0360*/  LDC.64 R4, c[0x0][0x250] ;  /* 0x00009400ff047b82 */ /* 0x000f220000000a00 */
[----:B------:R-:W-:Y:S01]  /*0370*/  @!P2 FMUL R9, R9, 16777216 ;  /* 0x4b8000000909a820 */ /* 0x000fe20000400000 */
[----:B------:R-:W-:Y:S01]  /*0380*/  @!P3 FMUL R8, R8, 16777216 ;  /* 0x4b8000000808b820 */ /* 0x000fe20000400000 */
[----:B------:R-:W-:Y:S01]  /*0390*/  FADD R15, -R15, R16 ;  /* 0x000000100f0f7221 */ /* 0x000fe20000000100 */
[----:B------:R-:W-:Y:S01]  /*03a0*/  FADD R14, -R14, R7 ;  /* 0x000000070e0e7221 */ /* 0x000fe20000000100 */
[----:B-1----:R-:W-:Y:S01]  /*03b0*/  FMUL R9, R18, R9 ;  /* 0x0000000912097220 */ /* 0x002fe20000400000 */
[----:B--2---:R-:W-:-:S03]  /*03c0*/  FMUL R8, R19, R8 ;  /* 0x0000000813087220 */ /* 0x004fc60000400000 */
[----:B------:R-:W-:Y:S01]  /*03d0*/  FMUL R9, R14, R9 ;  /* 0x000000090e097220 */ /* 0x000fe20000400000 */
[----:B------:R-:W-:-:S03]  /*03e0*/  FMUL R8, R15, R8 ;  /* 0x000000080f087220 */ /* 0x000fc60000400000 */
[----:B---3--:R-:W-:Y:S01]  /*03f0*/  FFMA R9, R10, R9, R12 ;  /* 0x000000090a097223 */ /* 0x008fe2000000000c */
[----:B------:R-:W-:-:S04]  /*0400*/  FFMA R8, R11, R8, R13 ;  /* 0x000000080b087223 */ /* 0x000fc8000000000d */
[C---:B------:R-:W-:Y:S02]  /*0410*/  FSETP.GEU.AND P0, PT, R9.reuse, RZ, PT ;  /* 0x000000ff0900720b */ /* 0x040fe40003f0e000 */
[----:B------:R-:W-:Y:S01]  /*0420*/  FSETP.GEU.AND P1, PT, R8, RZ, PT ;  /* 0x000000ff0800720b */ /* 0x000fe20003f2e000 */
[----:B0-----:R-:W-:Y:S01]  /*0430*/  IMAD.WIDE R2, R0, 0x4, R2 ;  /* 0x0000000400027825 */ /* 0x001fe200078e0202 */
[----:B------:R-:W-:Y:S02]  /*0440*/  FSEL R6, R9, RZ, P0 ;  /* 0x000000ff09067208 */ /* 0x000fe40000000000 */
[----:B------:R-:W-:Y:S01]  /*0450*/  FSEL R7, R8, RZ, P1 ;  /* 0x000000ff08077208 */ /* 0x000fe20000800000 */
[----:B----4-:R-:W-:-:S04]  /*0460*/  IMAD.WIDE R4, R0, 0x4, R4 ;  /* 0x0000000400047825 */ /* 0x010fc800078e0204 */
[----:B------:R-:W-:Y:S04]  /*0470*/  STG.E.64 desc[UR4][R2.64], R6 ;  /* 0x0000000602007986 */ /* 0x000fe8000c101b04 */
[----:B------:R-:W-:Y:S01]  /*0480*/  STG.E.64 desc[UR4][R4.64], R14 ;  /* 0x0000000e04007986 */ /* 0x000fe2000c101b04 */
[----:B------:R-:W-:Y:S05]  /*0490*/  EXIT ;  /* 0x000000000000794d */ /* 0x000fea0003800000 */
.L_x_0:
[----:B------:R-:W-:-:S00]  /*04a0*/  BRA `(.L_x_0) ;  /* 0xfffffffc00fc7947 */ /* 0x000fc0000383ffff */
[----:B------:R-:W-:-:S00]  /*04b0*/  NOP ;  /* 0x0000000000007918 */ /* 0x000fc00000000000 */
        /* <DEDUP_REMOVED lines=12> */
.L_x_1:


//--------------------- .nv.global.init           --------------------------
	.section	.nv.global.init,"aw",@progbits
.nv.global.init:
	.type		_$_str,@object
	.size		_$_str,(_$_str_$_2 - _$_str)
_$_str:
        /*0000*/ 	.byte	0x5f, 0x5f, 0x43, 0x55, 0x44, 0x41, 0x5f, 0x46, 0x54, 0x5a, 0x00
	.type		_$_str_$_2,@object
	.size		_$_str_$_2,(.L_1 - _$_str_$_2)
_$_str_$_2:
        /*000b*/ 	.byte	0x5f, 0x5f, 0x43, 0x55, 0x44, 0x41, 0x5f, 0x50, 0x52, 0x45, 0x43, 0x5f, 0x53, 0x51, 0x52, 0x54
        /*001b*/ 	.byte	0x00
.L_1:


//--------------------- .nv.constant0.triton_poi_fused__native_batch_norm_legit_no_training_add_native_batch_norm_backward_relu_21 --------------------------
	.section	.nv.constant0.triton_poi_fused__native_batch_norm_legit_no_training_add_native_batch_norm_backward_relu_21,"a",@progbits
	.sectionflags	@""
	.align	4
.nv.constant0.triton_poi_fused__native_batch_norm_legit_no_training_add_native_batch_norm_backward_relu_21:
	.zero		604
